	.headerflags	@"EF_CUDA_TEXMODE_UNIFIED EF_CUDA_64BIT_ADDRESS EF_CUDA_SM89 EF_CUDA_VIRTUAL_SM(EF_CUDA_SM89)"
	.elftype	@"ET_EXEC"


//--------------------- .nv.info                  --------------------------
	.section	.nv.info,"",@"SHT_CUDA_INFO"
	.align	4


	//----- nvinfo : EIATTR_REGCOUNT
	.align		4
        /*0000*/ 	.byte	0x04, 0x2f
        /*0002*/ 	.short	(.L_1 - .L_0)
	.align		4
.L_0:
        /*0004*/ 	.word	index@(triton_per_fused_add_mul_pow_reciprocal_select_sum_unsqueeze_34)
        /*0008*/ 	.word	0x00000012


	//----- nvinfo : EIATTR_FRAME_SIZE
	.align		4
.L_1:
        /*000c*/ 	.byte	0x04, 0x11
        /*000e*/ 	.short	(.L_3 - .L_2)
	.align		4
.L_2:
        /*0010*/ 	.word	index@(triton_per_fused_add_mul_pow_reciprocal_select_sum_unsqueeze_34)
        /*0014*/ 	.word	0x00000000


	//----- nvinfo : EIATTR_MIN_STACK_SIZE
	.align		4
.L_3:
        /*0018*/ 	.byte	0x04, 0x12
        /*001a*/ 	.short	(.L_5 - .L_4)
	.align		4
.L_4:
        /*001c*/ 	.word	index@(triton_per_fused_add_mul_pow_reciprocal_select_sum_unsqueeze_34)
        /*0020*/ 	.word	0x00000000
.L_5:


//--------------------- .nv.info.triton_per_fused_add_mul_pow_reciprocal_select_sum_unsqueeze_34 --------------------------
	.section	.nv.info.triton_per_fused_add_mul_pow_reciprocal_select_sum_unsqueeze_34,"",@"SHT_CUDA_INFO"
	.sectionflags	@""
	.align	4


	//----- nvinfo : EIATTR_CUDA_API_VERSION
	.align		4
        /*0000*/ 	.byte	0x04, 0x37
        /*0002*/ 	.short	(.L_7 - .L_6)
.L_6:
        /*0004*/ 	.word	0x00000080


	//----- nvinfo : EIATTR_PARAM_CBANK
	.align		4
.L_7:
        /*0008*/ 	.byte	0x04, 0x0a
        /*000a*/ 	.short	(.L_9 - .L_8)
	.align		4
.L_8:
        /*000c*/ 	.word	index@(.nv.constant0.triton_per_fused_add_mul_pow_reciprocal_select_sum_unsqueeze_34)
        /*0010*/ 	.short	0x0160
        /*0012*/ 	.short	0x0028


	//----- nvinfo : EIATTR_CBANK_PARAM_SIZE
	.align		4
.L_9:
        /*0014*/ 	.byte	0x03, 0x19
        /*0016*/ 	.short	0x0028


	//----- nvinfo : EIATTR_KPARAM_INFO
	.align		4
        /*0018*/ 	.byte	0x04, 0x17
        /*001a*/ 	.short	(.L_11 - .L_10)
.L_10:
        /*001c*/ 	.word	0x00000000
        /*0020*/ 	.short	0x0004
        /*0022*/ 	.short	0x0020
        /*0024*/ 	.byte	0x00, 0xf4, 0x21, 0x00


	//----- nvinfo : EIATTR_KPARAM_INFO
	.align		4
.L_11:
        /*0028*/ 	.byte	0x04, 0x17
        /*002a*/ 	.short	(.L_13 - .L_12)
.L_12:
        /*002c*/ 	.word	0x00000000
        /*0030*/ 	.short	0x0003
        /*0032*/ 	.short	0x0018
        /*0034*/ 	.byte	0x00, 0xf0, 0x11, 0x00


	//----- nvinfo : EIATTR_KPARAM_INFO
	.align		4
.L_13:
        /*0038*/ 	.byte	0x04, 0x17
        /*003a*/ 	.short	(.L_15 - .L_14)
.L_14:
        /*003c*/ 	.word	0x00000000
        /*0040*/ 	.short	0x0002
        /*0042*/ 	.short	0x0010
        /*0044*/ 	.byte	0x00, 0xf4, 0x21, 0x00


	//----- nvinfo : EIATTR_KPARAM_INFO
	.align		4
.L_15:
        /*0048*/ 	.byte	0x04, 0x17
        /*004a*/ 	.short	(.L_17 - .L_16)
.L_16:
        /*004c*/ 	.word	0x00000000
        /*0050*/ 	.short	0x0001
        /*0052*/ 	.short	0x0008
        /*0054*/ 	.byte	0x00, 0xf4, 0x21, 0x00


	//----- nvinfo : EIATTR_KPARAM_INFO
	.align		4
.L_17:
        /*0058*/ 	.byte	0x04, 0x17
        /*005a*/ 	.short	(.L_19 - .L_18)
.L_18:
        /*005c*/ 	.word	0x00000000
        /*0060*/ 	.short	0x0000
        /*0062*/ 	.short	0x0000
        /*0064*/ 	.byte	0x00, 0xf4, 0x21, 0x00


	//----- nvinfo : EIATTR_MAXREG_COUNT
	.align		4
.L_19:
        /*0068*/ 	.byte	0x03, 0x1b
        /*006a*/ 	.short	0x00ff


	//----- nvinfo : EIATTR_COOP_GROUP_MASK_REGIDS
	.align		4
        /*006c*/ 	.byte	0x04, 0x29
        /*006e*/ 	.short	(.L_21 - .L_20)


	//   ....[0]....
.L_20:
        /*0070*/ 	.word	0xffffffff


	//   ....[1]....
        /*0074*/ 	.word	0xffffffff


	//   ....[2]....
        /*0078*/ 	.word	0xffffffff


	//   ....[3]....
        /*007c*/ 	.word	0xffffffff


	//   ....[4]....
        /*0080*/ 	.word	0xffffffff


	//   ....[5]....
        /*0084*/ 	.word	0xffffffff


	//----- nvinfo : EIATTR_COOP_GROUP_INSTR_OFFSETS
	.align		4
.L_21:
        /*0088*/ 	.byte	0x04, 0x28
        /*008a*/ 	.short	(.L_23 - .L_22)


	//   ....[0]....
.L_22:
        /*008c*/ 	.word	0x000000c0


	//   ....[1]....
        /*0090*/ 	.word	0x000000f0


	//   ....[2]....
        /*0094*/ 	.word	0x00000110


	//   ....[3]....
        /*0098*/ 	.word	0x00000130


	//   ....[4]....
        /*009c*/ 	.word	0x00000150


	//   ....[5]....
        /*00a0*/ 	.word	0x000001d0


	//----- nvinfo : EIATTR_EXIT_INSTR_OFFSETS
	.align		4
.L_23:
        /*00a4*/ 	.byte	0x04, 0x1c
        /*00a6*/ 	.short	(.L_25 - .L_24)


	//   ....[0]....
.L_24:
        /*00a8*/ 	.word	0x00000340


	//----- nvinfo : EIATTR_REQNTID
	.align		4
.L_25:
        /*00ac*/ 	.byte	0x04, 0x10
        /*00ae*/ 	.short	(.L_27 - .L_26)
.L_26:
        /*00b0*/ 	.word	0x00000040
        /*00b4*/ 	.word	0x00000001
        /*00b8*/ 	.word	0x00000001
.L_27:


//--------------------- .nv.callgraph             --------------------------
	.section	.nv.callgraph,"",@"SHT_CUDA_CALLGRAPH"
	.align	4
	.sectionentsize	8
	.align		4
        /*0000*/ 	.word	0x00000000
	.align		4
        /*0004*/ 	.word	0xffffffff
	.align		4
        /*0008*/ 	.word	0x00000000
	.align		4
        /*000c*/ 	.word	0xfffffffe
	.align		4
        /*0010*/ 	.word	0x00000000
	.align		4
        /*0014*/ 	.word	0xfffffffd
	.align		4
        /*0018*/ 	.word	0x00000000
	.align		4
        /*001c*/ 	.word	0xfffffffc


//--------------------- .nv.rel.action            --------------------------
	.section	.nv.rel.action,"",@"SHT_CUDA_RELOCINFO"
	.align	8
	.sectionentsize	8
        /*0000*/ 	.byte	0x73, 0x00, 0x00, 0x00, 0x00, 0x00, 0x00, 0x00, 0x00, 0x00, 0x00, 0x11, 0x25, 0x00, 0x05, 0x36


//--------------------- .nv.constant0.triton_per_fused_add_mul_pow_reciprocal_select_sum_unsqueeze_34 --------------------------
	.section	.nv.constant0.triton_per_fused_add_mul_pow_reciprocal_select_sum_unsqueeze_34,"a",@progbits
	.sectionflags	@""
	.align	4
.nv.constant0.triton_per_fused_add_mul_pow_reciprocal_select_sum_unsqueeze_34:
	.zero		392


//--------------------- .text.triton_per_fused_add_mul_pow_reciprocal_select_sum_unsqueeze_34 --------------------------
	.section	.text.triton_per_fused_add_mul_pow_reciprocal_select_sum_unsqueeze_34,"ax",@progbits
	.sectionflags	@"SHF_BARRIERS=1"
	.sectioninfo	@"SHI_REGISTERS=18"
	.align	128
        .global         triton_per_fused_add_mul_pow_reciprocal_select_sum_unsqueeze_34
        .type           triton_per_fused_add_mul_pow_reciprocal_select_sum_unsqueeze_34,@function
        .size           triton_per_fused_add_mul_pow_reciprocal_select_sum_unsqueeze_34,(.L_x_1 - triton_per_fused_add_mul_pow_reciprocal_select_sum_unsqueeze_34)
        .other          triton_per_fused_add_mul_pow_reciprocal_select_sum_unsqueeze_34,@"STO_CUDA_ENTRY STV_DEFAULT"
triton_per_fused_add_mul_pow_reciprocal_select_sum_unsqueeze_34:
.text.triton_per_fused_add_mul_pow_reciprocal_select_sum_unsqueeze_34:
[----:B------:R-:W-:Y:S02]  /*0000*/  MOV R1, c[0x0][0x28] ;  /* 0x00000a0000017a02 */ /* 0x000fe40000000f00 */
[----:B------:R-:W0:Y:S01]  /*0010*/  S2R R13, SR_TID.X ;  /* 0x00000000000d7919 */ /* 0x000e220000002100 */
[----:B------:R-:W-:Y:S01]  /*0020*/  MOV R15, 0x4 ;  /* 0x00000004000f7802 */ /* 0x000fe20000000f00 */
[----:B------:R-:W-:Y:S01]  /*0030*/  ULDC.64 UR4, c[0x0][0x118] ;  /* 0x0000460000047ab9 */ /* 0x000fe20000000a00 */
[----:B0-----:R-:W-:-:S05]  /*0040*/  LOP3.LUT R4, R13, 0x3f, RZ, 0xc0, !PT ;  /* 0x0000003f0d047812 */ /* 0x001fca00078ec0ff */
[----:B------:R-:W-:-:S05]  /*0050*/  IMAD.WIDE.U32 R2, R4, R15, c[0x0][0x168] ;  /* 0x00005a0004027625 */ /* 0x000fca00078e000f */
[----:B------:R0:W2:Y:S01]  /*0060*/  LDG.E R0, [R2.64+0x1c00] ;  /* 0x001c000402007981 */ /* 0x0000a2000c1e1900 */
[C---:B------:R-:W-:Y:S02]  /*0070*/  LOP3.LUT P0, RZ, R13.reuse, 0x1f, RZ, 0xc0, !PT ;  /* 0x0000001f0dff7812 */ /* 0x040fe4000780c0ff */
[----:B------:R-:W-:Y:S02]  /*0080*/  ISETP.GE.AND P1, PT, R13, 0x2, PT ;  /* 0x000000020d00780c */ /* 0x000fe40003f26270 */
[----:B0-----:R-:W-:-:S04]  /*0090*/  SHF.R.U32.HI R2, RZ, 0x3, R13 ;  /* 0x00000003ff027819 */ /* 0x001fc8000001160d */
[----:B------:R-:W-:Y:S01]  /*00a0*/  LOP3.LUT R3, R2, 0x4, RZ, 0xc0, !PT ;  /* 0x0000000402037812 */ /* 0x000fe200078ec0ff */
[----:B--2---:R-:W-:-:S06]  /*00b0*/  FMUL R5, R0, R0 ;  /* 0x0000000000057220 */ /* 0x004fcc0000400000 */
[----:B------:R-:W0:Y:S02]  /*00c0*/  SHFL.BFLY PT, R5, R5, 0x10, 0x1f ;  /* 0x0e001f0005057f89 */ /* 0x000e2400000e0000 */
[----:B0-----:R-:W-:Y:S01]  /*00d0*/  FFMA R6, R0, R0, R5 ;  /* 0x0000000000067223 */ /* 0x001fe20000000005 */
[----:B------:R-:W-:-:S04]  /*00e0*/  LOP3.LUT R5, R13, 0x1, RZ, 0xc0, !PT ;  /* 0x000000010d057812 */ /* 0x000fc800078ec0ff */
[----:B------:R-:W0:Y:S02]  /*00f0*/  SHFL.BFLY PT, R7, R6, 0x8, 0x1f ;  /* 0x0d001f0006077f89 */ /* 0x000e2400000e0000 */
[----:B0-----:R-:W-:-:S05]  /*0100*/  FADD R7, R6, R7 ;  /* 0x0000000706077221 */ /* 0x001fca0000000000 */
[----:B------:R-:W0:Y:S02]  /*0110*/  SHFL.BFLY PT, R8, R7, 0x4, 0x1f ;  /* 0x0c801f0007087f89 */ /* 0x000e2400000e0000 */
[----:B0-----:R-:W-:-:S05]  /*0120*/  FADD R8, R7, R8 ;  /* 0x0000000807087221 */ /* 0x001fca0000000000 */
[----:B------:R-:W0:Y:S02]  /*0130*/  SHFL.BFLY PT, R9, R8, 0x2, 0x1f ;  /* 0x0c401f0008097f89 */ /* 0x000e2400000e0000 */
[----:B0-----:R-:W-:-:S05]  /*0140*/  FADD R9, R8, R9 ;  /* 0x0000000908097221 */ /* 0x001fca0000000000 */
[----:B------:R-:W0:Y:S02]  /*0150*/  SHFL.BFLY PT, R10, R9, 0x1, 0x1f ;  /* 0x0c201f00090a7f89 */ /* 0x000e2400000e0000 */
[----:B0-----:R-:W-:-:S05]  /*0160*/  FADD R10, R9, R10 ;  /* 0x0000000a090a7221 */ /* 0x001fca0000000000 */
[----:B------:R0:W-:Y:S04]  /*0170*/  @!P0 STS [R3], R10 ;  /* 0x0000000a03008388 */ /* 0x0001e80000000800 */
[----:B------:R-:W-:Y:S01]  /*0180*/  BAR.SYNC.DEFER_BLOCKING 0x0 ;  /* 0x0000000000007b1d */ /* 0x000fe20000010000 */
[----:B------:R-:W-:-:S04]  /*0190*/  ISETP.NE.U32.AND P0, PT, R5, 0x1, PT ;  /* 0x000000010500780c */ /* 0x000fc80003f05070 */
[----:B------:R-:W-:Y:S02]  /*01a0*/  ISETP.LT.AND P0, PT, R13, 0x2, P0 ;  /* 0x000000020d00780c */ /* 0x000fe40000701270 */
[----:B0-----:R-:W-:Y:S01]  /*01b0*/  MOV R3, 0x3e800000 ;  /* 0x3e80000000037802 */ /* 0x001fe20000000f00 */
[----:B------:R-:W0:Y:S04]  /*01c0*/  @!P1 LDS R11, [R13.X4] ;  /* 0x000000000d0b9984 */ /* 0x000e280000004800 */
[----:B0-----:R-:W0:Y:S02]  /*01d0*/  SHFL.BFLY PT, R2, R11, 0x1, 0x1f ;  /* 0x0c201f000b027f89 */ /* 0x001e2400000e0000 */
[----:B0-----:R-:W-:-:S05]  /*01e0*/  FADD R2, R11, R2 ;  /* 0x000000020b027221 */ /* 0x001fca0000000000 */
[----:B------:R-:W-:Y:S04]  /*01f0*/  @P0 STS [R13.X4], R2 ;  /* 0x000000020d000388 */ /* 0x000fe80000004800 */
[----:B------:R-:W-:Y:S06]  /*0200*/  BAR.SYNC.DEFER_BLOCKING 0x0 ;  /* 0x0000000000007b1d */ /* 0x000fec0000010000 */
[----:B------:R-:W0:Y:S02]  /*0210*/  LDS R5, [RZ] ;  /* 0x00000000ff057984 */ /* 0x000e240000000800 */
[----:B0-----:R-:W-:-:S02]  /*0220*/  FADD R6, R5, 9.9999999392252902908e-09 ;  /* 0x322bcc7705067421 */ /* 0x001fc40000000000 */
[----:B------:R-:W-:Y:S03]  /*0230*/  BAR.SYNC.DEFER_BLOCKING 0x0 ;  /* 0x0000000000007b1d */ /* 0x000fe60000010000 */
[C---:B------:R-:W-:Y:S02]  /*0240*/  FSETP.GT.AND P1, PT, |R6|.reuse, 8.50705917302346158658e+37, PT ;  /* 0x7e8000000600780b */ /* 0x040fe40003f24200 */
[----:B------:R-:W-:Y:S02]  /*0250*/  FSETP.GEU.AND P0, PT, |R6|, 1.175494350822287508e-38, PT ;  /* 0x008000000600780b */ /* 0x000fe40003f0e200 */
[----:B------:R-:W-:-:S09]  /*0260*/  FSEL R3, R3, 1, P1 ;  /* 0x3f80000003037808 */ /* 0x000fd20000800000 */
[----:B------:R-:W-:Y:S01]  /*0270*/  @P1 FMUL R6, R6, 0.25 ;  /* 0x3e80000006061820 */ /* 0x000fe20000400000 */
[C---:B------:R-:W-:Y:S01]  /*0280*/  ISETP.NE.AND P1, PT, R4.reuse, RZ, PT ;  /* 0x000000ff0400720c */ /* 0x040fe20003f25270 */
[----:B------:R-:W-:Y:S01]  /*0290*/  @!P0 FMUL R3, R3, 16777216 ;  /* 0x4b80000003038820 */ /* 0x000fe20000400000 */
[----:B------:R-:W-:Y:S01]  /*02a0*/  IMAD.WIDE.U32 R4, R4, R15, c[0x0][0x170] ;  /* 0x00005c0004047625 */ /* 0x000fe200078e000f */
[----:B------:R-:W-:-:S06]  /*02b0*/  @!P0 FMUL R6, R6, 16777216 ;  /* 0x4b80000006068820 */ /* 0x000fcc0000400000 */
[----:B------:R-:W0:Y:S04]  /*02c0*/  MUFU.RCP R6, R6 ;  /* 0x0000000600067308 */ /* 0x000e280000001000 */
[----:B------:R-:W-:Y:S01]  /*02d0*/  @!P1 MOV R2, c[0x0][0x160] ;  /* 0x0000580000029a02 */ /* 0x000fe20000000f00 */
[----:B0-----:R-:W-:Y:S01]  /*02e0*/  FMUL R7, R6, R3 ;  /* 0x0000000306077220 */ /* 0x001fe20000400000 */
[----:B------:R-:W-:-:S03]  /*02f0*/  @!P1 MOV R3, c[0x0][0x164] ;  /* 0x0000590000039a02 */ /* 0x000fc60000000f00 */
[----:B------:R-:W-:Y:S02]  /*0300*/  FADD R9, R7, R7 ;  /* 0x0000000707097221 */ /* 0x000fe40000000000 */
[----:B------:R-:W-:Y:S02]  /*0310*/  @!P1 STG.E [R2.64], R7 ;  /* 0x0000000702009986 */ /* 0x000fe4000c101904 */
[----:B------:R-:W-:-:S05]  /*0320*/  FMUL R9, R0, R9 ;  /* 0x0000000900097220 */ /* 0x000fca0000400000 */
[----:B------:R-:W-:Y:S01]  /*0330*/  STG.E [R4.64], R9 ;  /* 0x0000000904007986 */ /* 0x000fe2000c101904 */
[----:B------:R-:W-:Y:S05]  /*0340*/  EXIT ;  /* 0x000000000000794d */ /* 0x000fea0003800000 */
.L_x_0:
[----:B------:R-:W-:-:S00]  /*0350*/  BRA `(.L_x_0) ;  /* 0xfffffff000007947 */ /* 0x000fc0000383ffff */
[----:B------:R-:W-:-:S00]  /*0360*/  NOP ;  /* 0x0000000000007918 */ /* 0x000fc00000000000 */
        /* <DEDUP_REMOVED lines=9> */
.L_x_1:


//--------------------- .nv.shared.triton_per_fused_add_mul_pow_reciprocal_select_sum_unsqueeze_34 --------------------------
	.section	.nv.shared.triton_per_fused_add_mul_pow_reciprocal_select_sum_unsqueeze_34,"aw",@nobits
	.sectionflags	@""
	.align	16
